//
// Generated by NVIDIA NVVM Compiler
//
// Compiler Build ID: CL-36424714
// Cuda compilation tools, release 13.0, V13.0.88
// Based on NVVM 20.0.0
//

.version 9.0
.target sm_100
.address_size 64

	// .globl	_Z14compute_kernelPiS_iS_
.extern .shared .align 16 .b8 s_life[];

.visible .entry _Z14compute_kernelPiS_iS_(
	.param .u64 .ptr .align 1 _Z14compute_kernelPiS_iS__param_0,
	.param .u64 .ptr .align 1 _Z14compute_kernelPiS_iS__param_1,
	.param .u32 _Z14compute_kernelPiS_iS__param_2,
	.param .u64 .ptr .align 1 _Z14compute_kernelPiS_iS__param_3
)
{
	.reg .pred 	%p<48>;
	.reg .b32 	%r<82>;
	.reg .b64 	%rd<19>;

	ld.param.u64 	%rd7, [_Z14compute_kernelPiS_iS__param_0];
	ld.param.u64 	%rd5, [_Z14compute_kernelPiS_iS__param_1];
	ld.param.u32 	%r24, [_Z14compute_kernelPiS_iS__param_2];
	ld.param.u64 	%rd6, [_Z14compute_kernelPiS_iS__param_3];
	cvta.to.global.u64 	%rd1, %rd7;
	mov.u32 	%r1, %tid.x;
	mov.u32 	%r2, %tid.y;
	mov.u32 	%r25, %ctaid.y;
	mov.u32 	%r3, %ntid.y;
	mad.lo.s32 	%r4, %r25, %r3, %r2;
	add.s32 	%r5, %r4, 1;
	mov.u32 	%r26, %ctaid.x;
	mov.u32 	%r6, %ntid.x;
	mad.lo.s32 	%r7, %r26, %r6, %r1;
	add.s32 	%r8, %r7, 1;
	add.s32 	%r9, %r6, 2;
	add.s32 	%r10, %r24, 2;
	mad.lo.s32 	%r11, %r10, %r4, %r10;
	add.s32 	%r12, %r11, %r8;
	setp.lt.s32 	%p2, %r4, %r24;
	setp.le.s32 	%p3, %r8, %r24;
	and.pred  	%p1, %p2, %p3;
	not.pred 	%p4, %p1;
	@%p4 bra 	$L__BB0_17;
	mul.wide.s32 	%rd8, %r12, 4;
	add.s64 	%rd2, %rd1, %rd8;
	ld.global.u32 	%r27, [%rd2];
	mad.lo.s32 	%r13, %r9, %r2, %r9;
	add.s32 	%r28, %r13, %r1;
	shl.b32 	%r29, %r28, 2;
	mov.u32 	%r30, s_life;
	add.s32 	%r14, %r30, %r29;
	st.shared.u32 	[%r14+4], %r27;
	setp.ne.s32 	%p5, %r2, 0;
	setp.eq.s32 	%p6, %r4, 0;
	mul.lo.s32 	%r15, %r10, %r4;
	add.s32 	%r31, %r15, %r8;
	mul.wide.s32 	%rd9, %r31, 4;
	add.s64 	%rd3, %rd1, %rd9;
	or.pred  	%p7, %p5, %p6;
	@%p7 bra 	$L__BB0_3;
	ld.global.u32 	%r32, [%rd3];
	shl.b32 	%r33, %r1, 2;
	add.s32 	%r35, %r30, %r33;
	st.shared.u32 	[%r35+4], %r32;
$L__BB0_3:
	add.s32 	%r16, %r3, -1;
	setp.ne.s32 	%p8, %r2, %r16;
	setp.ge.u32 	%p9, %r5, %r24;
	mul.wide.s32 	%rd10, %r10, 4;
	add.s64 	%rd4, %rd2, %rd10;
	shl.b32 	%r36, %r9, 2;
	add.s32 	%r17, %r14, %r36;
	or.pred  	%p10, %p8, %p9;
	@%p10 bra 	$L__BB0_5;
	ld.global.u32 	%r37, [%rd4];
	st.shared.u32 	[%r17+4], %r37;
$L__BB0_5:
	setp.ne.s32 	%p11, %r1, 0;
	setp.lt.s32 	%p12, %r8, 2;
	or.pred  	%p13, %p11, %p12;
	@%p13 bra 	$L__BB0_7;
	ld.global.u32 	%r38, [%rd2+-4];
	shl.b32 	%r39, %r13, 2;
	mov.u32 	%r40, s_life;
	add.s32 	%r41, %r40, %r39;
	st.shared.u32 	[%r41], %r38;
$L__BB0_7:
	add.s32 	%r18, %r6, -1;
	setp.ne.s32 	%p14, %r1, %r18;
	setp.ge.s32 	%p15, %r8, %r24;
	or.pred  	%p16, %p14, %p15;
	@%p16 bra 	$L__BB0_9;
	ld.global.u32 	%r42, [%rd2+4];
	st.shared.u32 	[%r14+8], %r42;
$L__BB0_9:
	or.b32  	%r43, %r1, %r2;
	setp.ne.s32 	%p19, %r43, 0;
	or.pred  	%p20, %p19, %p6;
	or.pred  	%p21, %p20, %p12;
	@%p21 bra 	$L__BB0_11;
	add.s32 	%r44, %r15, %r7;
	mul.wide.u32 	%rd11, %r44, 4;
	add.s64 	%rd12, %rd1, %rd11;
	ld.global.u32 	%r45, [%rd12];
	st.shared.u32 	[s_life], %r45;
$L__BB0_11:
	setp.ge.s32 	%p22, %r8, %r24;
	setp.ne.s32 	%p23, %r1, %r18;
	setp.eq.s32 	%p24, %r4, 0;
	setp.ne.s32 	%p25, %r2, 0;
	or.pred  	%p26, %p25, %p23;
	or.pred  	%p27, %p26, %p24;
	or.pred  	%p28, %p27, %p22;
	@%p28 bra 	$L__BB0_13;
	ld.global.u32 	%r46, [%rd3+4];
	shl.b32 	%r47, %r1, 2;
	mov.u32 	%r48, s_life;
	add.s32 	%r49, %r48, %r47;
	st.shared.u32 	[%r49+8], %r46;
$L__BB0_13:
	setp.lt.s32 	%p29, %r8, 2;
	setp.ne.s32 	%p30, %r1, 0;
	setp.ge.u32 	%p31, %r5, %r24;
	setp.ne.s32 	%p32, %r2, %r16;
	or.pred  	%p33, %p30, %p32;
	or.pred  	%p34, %p33, %p31;
	or.pred  	%p35, %p29, %p34;
	@%p35 bra 	$L__BB0_15;
	add.s32 	%r50, %r11, %r10;
	add.s32 	%r51, %r50, %r7;
	mul.wide.u32 	%rd13, %r51, 4;
	add.s64 	%rd14, %rd1, %rd13;
	ld.global.u32 	%r52, [%rd14];
	add.s32 	%r53, %r13, %r9;
	shl.b32 	%r54, %r53, 2;
	mov.u32 	%r55, s_life;
	add.s32 	%r56, %r55, %r54;
	st.shared.u32 	[%r56], %r52;
$L__BB0_15:
	setp.ge.s32 	%p36, %r8, %r24;
	setp.ne.s32 	%p37, %r1, %r18;
	setp.ge.u32 	%p38, %r5, %r24;
	setp.ne.s32 	%p39, %r2, %r16;
	or.pred  	%p40, %p37, %p39;
	or.pred  	%p41, %p40, %p38;
	or.pred  	%p42, %p36, %p41;
	@%p42 bra 	$L__BB0_17;
	ld.global.u32 	%r57, [%rd4+4];
	st.shared.u32 	[%r17+8], %r57;
$L__BB0_17:
	bar.sync 	0;
	@%p4 bra 	$L__BB0_24;
	mad.lo.s32 	%r58, %r9, %r2, %r1;
	shl.b32 	%r59, %r58, 2;
	mov.u32 	%r60, s_life;
	add.s32 	%r61, %r60, %r59;
	ld.shared.u32 	%r62, [%r61];
	ld.shared.u32 	%r63, [%r61+4];
	add.s32 	%r64, %r63, %r62;
	ld.shared.u32 	%r65, [%r61+8];
	add.s32 	%r66, %r64, %r65;
	shl.b32 	%r67, %r9, 2;
	add.s32 	%r68, %r61, %r67;
	ld.shared.u32 	%r69, [%r68];
	add.s32 	%r70, %r66, %r69;
	ld.shared.u32 	%r71, [%r68+8];
	add.s32 	%r72, %r70, %r71;
	add.s32 	%r73, %r68, %r67;
	ld.shared.u32 	%r74, [%r73];
	add.s32 	%r75, %r72, %r74;
	ld.shared.u32 	%r76, [%r73+4];
	add.s32 	%r77, %r75, %r76;
	ld.shared.u32 	%r78, [%r73+8];
	add.s32 	%r19, %r77, %r78;
	ld.shared.u32 	%r20, [%r68+4];
	setp.ne.s32 	%p44, %r20, 1;
	@%p44 bra 	$L__BB0_20;
	and.b32  	%r79, %r19, -2;
	setp.eq.s32 	%p46, %r79, 2;
	selp.u32 	%r81, 1, 0, %p46;
	bra.uni 	$L__BB0_21;
$L__BB0_20:
	setp.eq.s32 	%p45, %r19, 3;
	selp.b32 	%r81, 1, %r20, %p45;
$L__BB0_21:
	setp.eq.s32 	%p47, %r81, %r20;
	@%p47 bra 	$L__BB0_23;
	cvta.to.global.u64 	%rd15, %rd6;
	atom.global.add.u32 	%r80, [%rd15], 1;
$L__BB0_23:
	cvta.to.global.u64 	%rd16, %rd5;
	mul.wide.s32 	%rd17, %r12, 4;
	add.s64 	%rd18, %rd16, %rd17;
	st.global.u32 	[%rd18], %r81;
$L__BB0_24:
	ret;

}


// ===== COMPILED SASS (sm_100) =====

	.target	sm_100

	.elftype	@"ET_EXEC"


//--------------------- .note.nv.tkinfo           --------------------------
	.section	.note.nv.tkinfo,"",@"SHT_NOTE"
	.sectionflags	@"SHF_NOTE_NV_TKINFO"
	.tkinfo
        /*0018*/ 	.word	0x00000002
        /*0030*/ 	.string	""
        /*0030*/ 	.string	"ptxas"
        /*0030*/ 	.string	"Cuda compilation tools, release 13.0, V13.0.88"
        /*0030*/ 	.string	"Build cuda_13.0.r13.0/compiler.36424714_0"
        /*0030*/ 	.string	"-arch sm_100 -m 64 "



//--------------------- .note.nv.cuinfo           --------------------------
	.section	.note.nv.cuinfo,"",@"SHT_NOTE"
	.sectionflags	@"SHF_NOTE_NV_CUINFO"
        /*0018*/ 	.short	0x0002
        /*001a*/ 	.short	0x0064
        /*001c*/ 	.short	0x0082
	.zero		2


//--------------------- .nv.info                  --------------------------
	.section	.nv.info,"",@"SHT_CUDA_INFO"
	.align	4


	//----- nvinfo : EIATTR_REGCOUNT
	.align		4
        /*0000*/ 	.byte	0x04, 0x2f
        /*0002*/ 	.short	(.L_1 - .L_0)
	.align		4
.L_0:
        /*0004*/ 	.word	index@(_Z14compute_kernelPiS_iS_)
        /*0008*/ 	.word	0x00000020


	//----- nvinfo : EIATTR_FRAME_SIZE
	.align		4
.L_1:
        /*000c*/ 	.byte	0x04, 0x11
        /*000e*/ 	.short	(.L_3 - .L_2)
	.align		4
.L_2:
        /*0010*/ 	.word	index@(_Z14compute_kernelPiS_iS_)
        /*0014*/ 	.word	0x00000000


	//----- nvinfo : EIATTR_MIN_STACK_SIZE
	.align		4
.L_3:
        /*0018*/ 	.byte	0x04, 0x12
        /*001a*/ 	.short	(.L_5 - .L_4)
	.align		4
.L_4:
        /*001c*/ 	.word	index@(_Z14compute_kernelPiS_iS_)
        /*0020*/ 	.word	0x00000000
.L_5:


//--------------------- .nv.compat                --------------------------
	.section	.nv.compat,"",@"SHT_CUDA_COMPAT_INFO"
	.align	4
        /*0000*/ 	.byte	0x02, 0x09, 0x00, 0x00, 0x02, 0x02, 0x01, 0x00, 0x02, 0x05, 0x05, 0x00, 0x03, 0x07, 0x01, 0x01
        /*0010*/ 	.byte	0x02, 0x03, 0x00, 0x00, 0x02, 0x06, 0x01, 0x00, 0x04, 0x0b, 0x08, 0x00, 0x09, 0x00, 0x00, 0x00
        /*0020*/ 	.byte	0x00, 0x00, 0x00, 0x00


//--------------------- .nv.info._Z14compute_kernelPiS_iS_ --------------------------
	.section	.nv.info._Z14compute_kernelPiS_iS_,"",@"SHT_CUDA_INFO"
	.sectionflags	@""
	.align	4


	//----- nvinfo : EIATTR_CUDA_API_VERSION
	.align		4
        /*0000*/ 	.byte	0x04, 0x37
        /*0002*/ 	.short	(.L_7 - .L_6)
.L_6:
        /*0004*/ 	.word	0x00000082


	//----- nvinfo : EIATTR_KPARAM_INFO
	.align		4
.L_7:
        /*0008*/ 	.byte	0x04, 0x17
        /*000a*/ 	.short	(.L_9 - .L_8)
.L_8:
        /*000c*/ 	.word	0x00000000
        /*0010*/ 	.short	0x0003
        /*0012*/ 	.short	0x0018
        /*0014*/ 	.byte	0x00, 0xf5, 0x21, 0x00


	//----- nvinfo : EIATTR_KPARAM_INFO
	.align		4
.L_9:
        /*0018*/ 	.byte	0x04, 0x17
        /*001a*/ 	.short	(.L_11 - .L_10)
.L_10:
        /*001c*/ 	.word	0x00000000
        /*0020*/ 	.short	0x0002
        /*0022*/ 	.short	0x0010
        /*0024*/ 	.byte	0x00, 0xf0, 0x11, 0x00


	//----- nvinfo : EIATTR_KPARAM_INFO
	.align		4
.L_11:
        /*0028*/ 	.byte	0x04, 0x17
        /*002a*/ 	.short	(.L_13 - .L_12)
.L_12:
        /*002c*/ 	.word	0x00000000
        /*0030*/ 	.short	0x0001
        /*0032*/ 	.short	0x0008
        /*0034*/ 	.byte	0x00, 0xf5, 0x21, 0x00


	//----- nvinfo : EIATTR_KPARAM_INFO
	.align		4
.L_13:
        /*0038*/ 	.byte	0x04, 0x17
        /*003a*/ 	.short	(.L_15 - .L_14)
.L_14:
        /*003c*/ 	.word	0x00000000
        /*0040*/ 	.short	0x0000
        /*0042*/ 	.short	0x0000
        /*0044*/ 	.byte	0x00, 0xf5, 0x21, 0x00


	//----- nvinfo : EIATTR_SPARSE_MMA_MASK
	.align		4
.L_15:
        /*0048*/ 	.byte	0x03, 0x50
        /*004a*/ 	.short	0x0000


	//----- nvinfo : EIATTR_MAXREG_COUNT
	.align		4
        /*004c*/ 	.byte	0x03, 0x1b
        /*004e*/ 	.short	0x00ff


	//----- nvinfo : EIATTR_NUM_BARRIERS
	.align		4
        /*0050*/ 	.byte	0x02, 0x4c
        /*0052*/ 	.byte	0x01
	.zero		1


	//----- nvinfo : EIATTR_MERCURY_ISA_VERSION
	.align		4
        /*0054*/ 	.byte	0x03, 0x5f
        /*0056*/ 	.short	0x0101


	//----- nvinfo : EIATTR_INT_WARP_WIDE_INSTR_OFFSETS
	.align		4
        /*0058*/ 	.byte	0x04, 0x31
        /*005a*/ 	.short	(.L_17 - .L_16)


	//   ....[0]....
.L_16:
        /*005c*/ 	.word	0x000007a0


	//----- nvinfo : EIATTR_VRC_CTA_INIT_COUNT
	.align		4
.L_17:
        /*0060*/ 	.byte	0x02, 0x4a
	.zero		1
	.zero		1


	//----- nvinfo : EIATTR_EXIT_INSTR_OFFSETS
	.align		4
        /*0064*/ 	.byte	0x04, 0x1c
        /*0066*/ 	.short	(.L_19 - .L_18)


	//   ....[0]....
.L_18:
        /*0068*/ 	.word	0x00000570


	//   ....[1]....
        /*006c*/ 	.word	0x00000810


	//----- nvinfo : EIATTR_CRS_STACK_SIZE
	.align		4
.L_19:
        /*0070*/ 	.byte	0x04, 0x1e
        /*0072*/ 	.short	(.L_21 - .L_20)
.L_20:
        /*0074*/ 	.word	0x00000000


	//----- nvinfo : EIATTR_CBANK_PARAM_SIZE
	.align		4
.L_21:
        /*0078*/ 	.byte	0x03, 0x19
        /*007a*/ 	.short	0x0020


	//----- nvinfo : EIATTR_PARAM_CBANK
	.align		4
        /*007c*/ 	.byte	0x04, 0x0a
        /*007e*/ 	.short	(.L_23 - .L_22)
	.align		4
.L_22:
        /*0080*/ 	.word	index@(.nv.constant0._Z14compute_kernelPiS_iS_)
        /*0084*/ 	.short	0x0380
        /*0086*/ 	.short	0x0020


	//----- nvinfo : EIATTR_SW_WAR
	.align		4
.L_23:
        /*0088*/ 	.byte	0x04, 0x36
        /*008a*/ 	.short	(.L_25 - .L_24)
.L_24:
        /*008c*/ 	.word	0x00000008
.L_25:


//--------------------- .nv.callgraph             --------------------------
	.section	.nv.callgraph,"",@"SHT_CUDA_CALLGRAPH"
	.align	4
	.sectionentsize	8
	.align		4
        /*0000*/ 	.word	0x00000000
	.align		4
        /*0004*/ 	.word	0xffffffff
	.align		4
        /*0008*/ 	.word	0x00000000
	.align		4
        /*000c*/ 	.word	0xfffffffe
	.align		4
        /*0010*/ 	.word	0x00000000
	.align		4
        /*0014*/ 	.word	0xfffffffd
	.align		4
        /*0018*/ 	.word	0x00000000
	.align		4
        /*001c*/ 	.word	0xfffffffc


//--------------------- .text._Z14compute_kernelPiS_iS_ --------------------------
	.section	.text._Z14compute_kernelPiS_iS_,"ax",@progbits
	.align	128
        .global         _Z14compute_kernelPiS_iS_
        .type           _Z14compute_kernelPiS_iS_,@function
        .size           _Z14compute_kernelPiS_iS_,(.L_x_5 - _Z14compute_kernelPiS_iS_)
        .other          _Z14compute_kernelPiS_iS_,@"STO_CUDA_ENTRY STV_DEFAULT"
_Z14compute_kernelPiS_iS_:
.text._Z14compute_kernelPiS_iS_:
[----:B------:R-:W-:Y:S01]  /*0000*/  LDC R1, c[0x0][0x37c] ;  /* 0x0000df00ff017b82 */ /* 0x000fe20000000800 */
[----:B------:R-:W0:Y:S07]  /*0010*/  S2R R0, SR_TID.X ;  /* 0x0000000000007919 */ /* 0x000e2e0000002100 */
[----:B------:R-:W1:Y:S01]  /*0020*/  LDC R22, c[0x0][0x364] ;  /* 0x0000d900ff167b82 */ /* 0x000e620000000800 */
[----:B------:R-:W2:Y:S01]  /*0030*/  LDCU.64 UR6, c[0x0][0x358] ;  /* 0x00006b00ff0677ac */ /* 0x000ea20008000a00 */
[----:B------:R-:W-:Y:S01]  /*0040*/  BSSY.RECONVERGENT B0, `(.L_x_0) ;  /* 0x0000051000007945 */ /* 0x000fe20003800200 */
[----:B------:R-:W1:Y:S05]  /*0050*/  S2R R11, SR_TID.Y ;  /* 0x00000000000b7919 */ /* 0x000e6a0000002200 */
[----:B------:R-:W0:Y:S08]  /*0060*/  S2UR UR5, SR_CTAID.X ;  /* 0x00000000000579c3 */ /* 0x000e300000002500 */
[----:B------:R-:W0:Y:S08]  /*0070*/  LDC R13, c[0x0][0x360] ;  /* 0x0000d800ff0d7b82 */ /* 0x000e300000000800 */
[----:B------:R-:W1:Y:S08]  /*0080*/  S2UR UR4, SR_CTAID.Y ;  /* 0x00000000000479c3 */ /* 0x000e700000002600 */
[----:B------:R-:W3:Y:S01]  /*0090*/  LDC R25, c[0x0][0x390] ;  /* 0x0000e400ff197b82 */ /* 0x000ee20000000800 */
[----:B0-----:R-:W-:-:S02]  /*00a0*/  IMAD R12, R13, UR5, R0 ;  /* 0x000000050d0c7c24 */ /* 0x001fc4000f8e0200 */
[----:B------:R-:W-:Y:S02]  /*00b0*/  VIADD R10, R13, 0x2 ;  /* 0x000000020d0a7836 */ /* 0x000fe40000000000 */
[----:B------:R-:W-:Y:S02]  /*00c0*/  VIADD R16, R12, 0x1 ;  /* 0x000000010c107836 */ /* 0x000fe40000000000 */
[----:B-1----:R-:W-:-:S03]  /*00d0*/  IMAD R20, R22, UR4, R11 ;  /* 0x0000000416147c24 */ /* 0x002fc6000f8e020b */
[----:B---3--:R-:W-:Y:S01]  /*00e0*/  ISETP.GT.AND P0, PT, R16, R25, PT ;  /* 0x000000191000720c */ /* 0x008fe20003f04270 */
[----:B------:R-:W-:-:S03]  /*00f0*/  VIADD R21, R25, 0x2 ;  /* 0x0000000219157836 */ /* 0x000fc60000000000 */
[C---:B------:R-:W-:Y:S01]  /*0100*/  ISETP.LT.AND P0, PT, R20.reuse, R25, !P0 ;  /* 0x000000191400720c */ /* 0x040fe20004701270 */
[----:B------:R-:W-:-:S04]  /*0110*/  IMAD R14, R20, R21, R21 ;  /* 0x00000015140e7224 */ /* 0x000fc800078e0215 */
[----:B------:R-:W-:-:S08]  /*0120*/  IMAD.IADD R15, R16, 0x1, R14 ;  /* 0x00000001100f7824 */ /* 0x000fd000078e020e */
[----:B--2---:R-:W-:Y:S05]  /*0130*/  @!P0 BRA `(.L_x_1) ;  /* 0x0000000400048947 */ /* 0x004fea0003800000 */
[----:B------:R-:W0:Y:S01]  /*0140*/  LDC.64 R2, c[0x0][0x380] ;  /* 0x0000e000ff027b82 */ /* 0x000e220000000a00 */
[C---:B------:R-:W-:Y:S01]  /*0150*/  ISETP.NE.AND P1, PT, R20.reuse, RZ, PT ;  /* 0x000000ff1400720c */ /* 0x040fe20003f25270 */
[C---:B------:R-:W-:Y:S02]  /*0160*/  VIADD R18, R20.reuse, 0x1 ;  /* 0x0000000114127836 */ /* 0x040fe40000000000 */
[----:B------:R-:W-:Y:S01]  /*0170*/  IMAD R23, R20, R21, RZ ;  /* 0x0000001514177224 */ /* 0x000fe200078e02ff */
[----:B------:R-:W-:Y:S01]  /*0180*/  ISETP.NE.OR P1, PT, R11, RZ, !P1 ;  /* 0x000000ff0b00720c */ /* 0x000fe20004f25670 */
[----:B------:R-:W-:Y:S01]  /*0190*/  VIADD R22, R22, 0xffffffff ;  /* 0xffffffff16167836 */ /* 0x000fe20000000000 */
[----:B------:R-:W-:Y:S01]  /*01a0*/  ISETP.GE.U32.AND P2, PT, R18, R25, PT ;  /* 0x000000191200720c */ /* 0x000fe20003f46070 */
[----:B------:R-:W-:-:S03]  /*01b0*/  IMAD.IADD R7, R16, 0x1, R23 ;  /* 0x0000000110077824 */ /* 0x000fc600078e0217 */
[----:B------:R-:W-:Y:S01]  /*01c0*/  ISETP.NE.OR P2, PT, R11, R22, P2 ;  /* 0x000000160b00720c */ /* 0x000fe20001745670 */
[----:B0-----:R-:W-:-:S04]  /*01d0*/  IMAD.WIDE R4, R15, 0x4, R2 ;  /* 0x000000040f047825 */ /* 0x001fc800078e0202 */
[----:B------:R-:W-:Y:S01]  /*01e0*/  IMAD.WIDE R6, R7, 0x4, R2 ;  /* 0x0000000407067825 */ /* 0x000fe200078e0202 */
[----:B------:R-:W2:Y:S03]  /*01f0*/  LDG.E R28, desc[UR6][R4.64] ;  /* 0x00000006041c7981 */ /* 0x000ea6000c1e1900 */
[----:B------:R-:W-:Y:S01]  /*0200*/  IMAD.WIDE R8, R21, 0x4, R4 ;  /* 0x0000000415087825 */ /* 0x000fe200078e0204 */
[----:B------:R-:W3:Y:S04]  /*0210*/  @!P1 LDG.E R29, desc[UR6][R6.64] ;  /* 0x00000006061d9981 */ /* 0x000ee8000c1e1900 */
[----:B------:R-:W4:Y:S01]  /*0220*/  @!P2 LDG.E R27, desc[UR6][R8.64] ;  /* 0x00000006081ba981 */ /* 0x000f22000c1e1900 */
[----:B------:R-:W-:-:S04]  /*0230*/  ISETP.GE.AND P3, PT, R16, 0x2, PT ;  /* 0x000000021000780c */ /* 0x000fc80003f66270 */
[----:B------:R-:W-:-:S13]  /*0240*/  ISETP.NE.OR P3, PT, R0, RZ, !P3 ;  /* 0x000000ff0000720c */ /* 0x000fda0005f65670 */
[----:B------:R-:W5:Y:S01]  /*0250*/  @!P3 LDG.E R24, desc[UR6][R4.64+-0x4] ;  /* 0xfffffc060418b981 */ /* 0x000f62000c1e1900 */
[----:B------:R-:W0:Y:S01]  /*0260*/  S2UR UR5, SR_CgaCtaId ;  /* 0x00000000000579c3 */ /* 0x000e220000008800 */
[----:B------:R-:W-:Y:S01]  /*0270*/  IMAD R17, R10, R11, R10 ;  /* 0x0000000b0a117224 */ /* 0x000fe200078e020a */
[----:B------:R-:W-:-:S03]  /*0280*/  UMOV UR4, 0x400 ;  /* 0x0000040000047882 */ /* 0x000fc60000000000 */
[----:B------:R-:W-:Y:S01]  /*0290*/  IMAD.IADD R19, R17, 0x1, R0 ;  /* 0x0000000111137824 */ /* 0x000fe200078e0200 */
[----:B0-----:R-:W-:-:S06]  /*02a0*/  ULEA UR4, UR5, UR4, 0x18 ;  /* 0x0000000405047291 */ /* 0x001fcc000f8ec0ff */
[----:B------:R-:W-:Y:S02]  /*02b0*/  LEA R19, R19, UR4, 0x2 ;  /* 0x0000000413137c11 */ /* 0x000fe4000f8e10ff */
[----:B------:R-:W-:Y:S02]  /*02c0*/  @!P1 LEA R26, R0, UR4, 0x2 ;  /* 0x00000004001a9c11 */ /* 0x000fe4000f8e10ff */
[----:B------:R-:W-:Y:S01]  /*02d0*/  ISETP.NE.AND P5, PT, R11, R22, PT ;  /* 0x000000160b00720c */ /* 0x000fe20003fa5270 */
[----:B--2---:R-:W-:Y:S04]  /*02e0*/  STS [R19+0x4], R28 ;  /* 0x0000041c13007388 */ /* 0x004fe80000000800 */
[----:B---3--:R0:W-:Y:S01]  /*02f0*/  @!P1 STS [R26+0x4], R29 ;  /* 0x0000041d1a009388 */ /* 0x0081e20000000800 */
[----:B------:R-:W-:Y:S01]  /*0300*/  ISETP.GE.AND P1, PT, R16, R25, PT ;  /* 0x000000191000720c */ /* 0x000fe20003f26270 */
[----:B0-----:R-:W-:-:S05]  /*0310*/  IMAD R26, R10, 0x4, R19 ;  /* 0x000000040a1a7824 */ /* 0x001fca00078e0213 */
[----:B----4-:R0:W-:Y:S02]  /*0320*/  @!P2 STS [R26+0x4], R27 ;  /* 0x0000041b1a00a388 */ /* 0x0101e40000000800 */
[----:B0-----:R-:W-:-:S05]  /*0330*/  VIADD R27, R13, 0xffffffff ;  /* 0xffffffff0d1b7836 */ /* 0x001fca0000000000 */
[C---:B------:R-:W-:Y:S02]  /*0340*/  ISETP.NE.OR P1, PT, R0.reuse, R27, P1 ;  /* 0x0000001b0000720c */ /* 0x040fe40000f25670 */
[----:B------:R-:W-:-:S11]  /*0350*/  ISETP.NE.OR P2, PT, R0, RZ, P5 ;  /* 0x000000ff0000720c */ /* 0x000fd60002f45670 */
[----:B------:R0:W2:Y:S01]  /*0360*/  @!P1 LDG.E R4, desc[UR6][R4.64+0x4] ;  /* 0x0000040604049981 */ /* 0x0000a2000c1e1900 */
[----:B------:R-:W-:Y:S02]  /*0370*/  ISETP.GE.U32.OR P2, PT, R18, R25, P2 ;  /* 0x000000191200720c */ /* 0x000fe40001746470 */
[-C--:B------:R-:W-:Y:S02]  /*0380*/  ISETP.NE.AND P4, PT, R0, R27.reuse, PT ;  /* 0x0000001b0000720c */ /* 0x080fe40003f85270 */
[----:B------:R-:W-:Y:S02]  /*0390*/  ISETP.LT.OR P2, PT, R16, 0x2, P2 ;  /* 0x000000021000780c */ /* 0x000fe40001741670 */
[----:B------:R-:W-:Y:S02]  /*03a0*/  ISETP.NE.OR P4, PT, R11, RZ, P4 ;  /* 0x000000ff0b00720c */ /* 0x000fe40002785670 */
[----:B------:R-:W-:Y:S02]  /*03b0*/  ISETP.NE.OR P5, PT, R0, R27, P5 ;  /* 0x0000001b0000720c */ /* 0x000fe40002fa5670 */
[----:B0-----:R-:W-:-:S02]  /*03c0*/  @!P3 LEA R5, R17, UR4, 0x2 ;  /* 0x000000041105bc11 */ /* 0x001fc4000f8e10ff */
[----:B------:R-:W-:Y:S02]  /*03d0*/  ISETP.EQ.OR P4, PT, R20, RZ, P4 ;  /* 0x000000ff1400720c */ /* 0x000fe40002782670 */
[----:B------:R-:W-:Y:S01]  /*03e0*/  ISETP.GE.U32.OR P5, PT, R18, R25, P5 ;  /* 0x000000191200720c */ /* 0x000fe20002fa6470 */
[----:B-----5:R0:W-:Y:S01]  /*03f0*/  @!P3 STS [R5], R24 ;  /* 0x000000180500b388 */ /* 0x0201e20000000800 */
[----:B------:R-:W-:Y:S02]  /*0400*/  LOP3.LUT P3, RZ, R0, R11, RZ, 0xfc, !PT ;  /* 0x0000000b00ff7212 */ /* 0x000fe4000786fcff */
[-C--:B------:R-:W-:Y:S02]  /*0410*/  ISETP.GE.OR P4, PT, R16, R25.reuse, P4 ;  /* 0x000000191000720c */ /* 0x080fe40002786670 */
[----:B------:R-:W-:Y:S02]  /*0420*/  ISETP.EQ.OR P3, PT, R20, RZ, P3 ;  /* 0x000000ff1400720c */ /* 0x000fe40001f62670 */
[----:B------:R-:W-:-:S02]  /*0430*/  ISETP.GE.OR P5, PT, R16, R25, P5 ;  /* 0x000000191000720c */ /* 0x000fc40002fa6670 */
[----:B------:R-:W-:Y:S02]  /*0440*/  ISETP.LT.OR P3, PT, R16, 0x2, P3 ;  /* 0x000000021000780c */ /* 0x000fe40001f61670 */
[----:B0-----:R-:W-:-:S05]  /*0450*/  @!P2 IADD3 R5, PT, PT, R12, R14, R21 ;  /* 0x0000000e0c05a210 */ /* 0x001fca0007ffe015 */
[----:B------:R-:W3:Y:S04]  /*0460*/  @!P4 LDG.E R6, desc[UR6][R6.64+0x4] ;  /* 0x000004060606c981 */ /* 0x000ee8000c1e1900 */
[----:B------:R-:W4:Y:S02]  /*0470*/  @!P5 LDG.E R9, desc[UR6][R8.64+0x4] ;  /* 0x000004060809d981 */ /* 0x000f24000c1e1900 */
[----:B------:R-:W-:-:S04]  /*0480*/  @!P3 IMAD.IADD R23, R12, 0x1, R23 ;  /* 0x000000010c17b824 */ /* 0x000fc800078e0217 */
[----:B------:R-:W-:-:S04]  /*0490*/  @!P3 IMAD.WIDE.U32 R20, R23, 0x4, R2 ;  /* 0x000000041714b825 */ /* 0x000fc800078e0002 */
[----:B------:R-:W-:Y:S02]  /*04a0*/  @!P2 IMAD.WIDE.U32 R2, R5, 0x4, R2 ;  /* 0x000000040502a825 */ /* 0x000fe400078e0002 */
[----:B------:R-:W5:Y:S04]  /*04b0*/  @!P3 LDG.E R20, desc[UR6][R20.64] ;  /* 0x000000061414b981 */ /* 0x000f68000c1e1900 */
[----:B------:R-:W4:Y:S01]  /*04c0*/  @!P2 LDG.E R2, desc[UR6][R2.64] ;  /* 0x000000060202a981 */ /* 0x000f22000c1e1900 */
[----:B------:R-:W-:Y:S01]  /*04d0*/  @!P2 IMAD.IADD R17, R10, 0x1, R17 ;  /* 0x000000010a11a824 */ /* 0x000fe200078e0211 */
[----:B------:R-:W-:-:S04]  /*04e0*/  @!P4 LEA R5, R0, UR4, 0x2 ;  /* 0x000000040005cc11 */ /* 0x000fc8000f8e10ff */
[----:B------:R-:W-:Y:S01]  /*04f0*/  @!P2 LEA R17, R17, UR4, 0x2 ;  /* 0x000000041111ac11 */ /* 0x000fe2000f8e10ff */
[----:B--2---:R0:W-:Y:S04]  /*0500*/  @!P1 STS [R19+0x8], R4 ;  /* 0x0000080413009388 */ /* 0x0041e80000000800 */
[----:B-----5:R0:W-:Y:S04]  /*0510*/  @!P3 STS [UR4], R20 ;  /* 0x00000014ff00b988 */ /* 0x0201e80008000804 */
[----:B---3--:R0:W-:Y:S04]  /*0520*/  @!P4 STS [R5+0x8], R6 ;  /* 0x000008060500c388 */ /* 0x0081e80000000800 */
[----:B----4-:R0:W-:Y:S04]  /*0530*/  @!P2 STS [R17], R2 ;  /* 0x000000021100a388 */ /* 0x0101e80000000800 */
[----:B------:R0:W-:Y:S02]  /*0540*/  @!P5 STS [R26+0x8], R9 ;  /* 0x000008091a00d388 */ /* 0x0001e40000000800 */
.L_x_1:
[----:B------:R-:W-:Y:S05]  /*0550*/  BSYNC.RECONVERGENT B0 ;  /* 0x0000000000007941 */ /* 0x000fea0003800200 */
.L_x_0:
[----:B------:R-:W-:Y:S06]  /*0560*/  BAR.SYNC.DEFER_BLOCKING 0x0 ;  /* 0x0000000000007b1d */ /* 0x000fec0000010000 */
[----:B------:R-:W-:Y:S05]  /*0570*/  @!P0 EXIT ;  /* 0x000000000000894d */ /* 0x000fea0003800000 */
[----:B------:R-:W1:Y:S01]  /*0580*/  S2UR UR5, SR_CgaCtaId ;  /* 0x00000000000579c3 */ /* 0x000e620000008800 */
[----:B------:R-:W-:Y:S01]  /*0590*/  UMOV UR4, 0x400 ;  /* 0x0000040000047882 */ /* 0x000fe20000000000 */
[----:B------:R-:W-:Y:S01]  /*05a0*/  IMAD R0, R10, R11, R0 ;  /* 0x0000000b0a007224 */ /* 0x000fe200078e0200 */
[----:B------:R-:W-:Y:S01]  /*05b0*/  BSSY.RECONVERGENT B0, `(.L_x_2) ;  /* 0x0000024000007945 */ /* 0x000fe20003800200 */
[----:B-1----:R-:W-:-:S06]  /*05c0*/  ULEA UR4, UR5, UR4, 0x18 ;  /* 0x0000000405047291 */ /* 0x002fcc000f8ec0ff */
[----:B------:R-:W-:-:S05]  /*05d0*/  LEA R0, R0, UR4, 0x2 ;  /* 0x0000000400007c11 */ /* 0x000fca000f8e10ff */
[--C-:B------:R-:W-:Y:S01]  /*05e0*/  IMAD R10, R10, 0x4, R0.reuse ;  /* 0x000000040a0a7824 */ /* 0x100fe200078e0200 */
[----:B0-----:R-:W-:Y:S01]  /*05f0*/  LDS R2, [R0] ;  /* 0x0000000000027984 */ /* 0x001fe20000000800 */
[C---:B------:R-:W-:Y:S02]  /*0600*/  IMAD R11, R13.reuse, 0x4, R0 ;  /* 0x000000040d0b7824 */ /* 0x040fe400078e0200 */
[----:B------:R-:W-:Y:S01]  /*0610*/  IMAD R13, R13, 0x4, R10 ;  /* 0x000000040d0d7824 */ /* 0x000fe200078e020a */
[----:B------:R-:W-:Y:S04]  /*0620*/  LDS R3, [R0+0x4] ;  /* 0x0000040000037984 */ /* 0x000fe80000000800 */
[----:B------:R-:W0:Y:S04]  /*0630*/  LDS R4, [R0+0x8] ;  /* 0x0000080000047984 */ /* 0x000e280000000800 */
[----:B------:R-:W-:Y:S04]  /*0640*/  LDS R5, [R11+0x8] ;  /* 0x000008000b057984 */ /* 0x000fe80000000800 */
[----:B------:R-:W1:Y:S04]  /*0650*/  LDS R6, [R11+0x10] ;  /* 0x000010000b067984 */ /* 0x000e680000000800 */
[----:B------:R-:W2:Y:S04]  /*0660*/  LDS R10, [R11+0xc] ;  /* 0x00000c000b0a7984 */ /* 0x000ea80000000800 */
[----:B------:R-:W-:Y:S04]  /*0670*/  LDS R7, [R13+0x8] ;  /* 0x000008000d077984 */ /* 0x000fe80000000800 */
[----:B------:R-:W3:Y:S04]  /*0680*/  LDS R8, [R13+0xc] ;  /* 0x00000c000d087984 */ /* 0x000ee80000000800 */
[----:B------:R-:W4:Y:S01]  /*0690*/  LDS R9, [R13+0x10] ;  /* 0x000010000d097984 */ /* 0x000f220000000800 */
[----:B0-----:R-:W-:-:S04]  /*06a0*/  IADD3 R2, PT, PT, R4, R3, R2 ;  /* 0x0000000304027210 */ /* 0x001fc80007ffe002 */
[----:B-1----:R-:W-:Y:S02]  /*06b0*/  IADD3 R2, PT, PT, R6, R2, R5 ;  /* 0x0000000206027210 */ /* 0x002fe40007ffe005 */
[----:B------:R-:W0:Y:S01]  /*06c0*/  LDC.64 R4, c[0x0][0x388] ;  /* 0x0000e200ff047b82 */ /* 0x000e220000000a00 */
[----:B--2---:R-:W-:Y:S02]  /*06d0*/  ISETP.NE.AND P0, PT, R10, 0x1, PT ;  /* 0x000000010a00780c */ /* 0x004fe40003f05270 */
[----:B---3--:R-:W-:-:S05]  /*06e0*/  IADD3 R2, PT, PT, R8, R2, R7 ;  /* 0x0000000208027210 */ /* 0x008fca0007ffe007 */
[----:B----4-:R-:W-:-:S06]  /*06f0*/  IMAD.IADD R2, R2, 0x1, R9 ;  /* 0x0000000102027824 */ /* 0x010fcc00078e0209 */
[C---:B------:R-:W-:Y:S02]  /*0700*/  @!P0 LOP3.LUT R0, R2.reuse, 0xfffffffe, RZ, 0xc0, !PT ;  /* 0xfffffffe02008812 */ /* 0x040fe400078ec0ff */
[----:B------:R-:W-:Y:S02]  /*0710*/  @P0 ISETP.NE.AND P2, PT, R2, 0x3, PT ;  /* 0x000000030200080c */ /* 0x000fe40003f45270 */
[----:B------:R-:W-:Y:S01]  /*0720*/  @!P0 ISETP.NE.AND P1, PT, R0, 0x2, PT ;  /* 0x000000020000880c */ /* 0x000fe20003f25270 */
[----:B0-----:R-:W-:-:S03]  /*0730*/  IMAD.WIDE R4, R15, 0x4, R4 ;  /* 0x000000040f047825 */ /* 0x001fc600078e0204 */
[----:B------:R-:W-:Y:S02]  /*0740*/  @!P0 SEL R7, RZ, 0x1, P1 ;  /* 0x00000001ff078807 */ /* 0x000fe40000800000 */
[----:B------:R-:W-:-:S04]  /*0750*/  @P0 SEL R7, R10, 0x1, P2 ;  /* 0x000000010a070807 */ /* 0x000fc80001000000 */
[----:B------:R-:W-:-:S13]  /*0760*/  ISETP.NE.AND P0, PT, R7, R10, PT ;  /* 0x0000000a0700720c */ /* 0x000fda0003f05270 */
[----:B------:R-:W-:Y:S05]  /*0770*/  @!P0 BRA `(.L_x_3) ;  /* 0x00000000001c8947 */ /* 0x000fea0003800000 */
[----:B------:R-:W0:Y:S01]  /*0780*/  S2R R0, SR_LANEID ;  /* 0x0000000000007919 */ /* 0x000e220000000000 */
[----:B------:R-:W1:Y:S01]  /*0790*/  LDC.64 R2, c[0x0][0x398] ;  /* 0x0000e600ff027b82 */ /* 0x000e620000000a00 */
[----:B------:R-:W-:Y:S02]  /*07a0*/  VOTEU.ANY UR4, UPT, PT ;  /* 0x0000000000047886 */ /* 0x000fe400038e0100 */
[----:B------:R-:W-:Y:S02]  /*07b0*/  UFLO.U32 UR5, UR4 ;  /* 0x00000004000572bd */ /* 0x000fe400080e0000 */
[----:B------:R-:W1:Y:S04]  /*07c0*/  POPC R9, UR4 ;  /* 0x0000000400097d09 */ /* 0x000e680008000000 */
[----:B0-----:R-:W-:-:S13]  /*07d0*/  ISETP.EQ.U32.AND P0, PT, R0, UR5, PT ;  /* 0x0000000500007c0c */ /* 0x001fda000bf02070 */
[----:B-1----:R0:W-:Y:S02]  /*07e0*/  @P0 REDG.E.ADD.STRONG.GPU desc[UR6][R2.64], R9 ;  /* 0x000000090200098e */ /* 0x0021e4000c12e106 */
.L_x_3:
[----:B------:R-:W-:Y:S05]  /*07f0*/  BSYNC.RECONVERGENT B0 ;  /* 0x0000000000007941 */ /* 0x000fea0003800200 */
.L_x_2:
[----:B------:R-:W-:Y:S01]  /*0800*/  STG.E desc[UR6][R4.64], R7 ;  /* 0x0000000704007986 */ /* 0x000fe2000c101906 */
[----:B------:R-:W-:Y:S05]  /*0810*/  EXIT ;  /* 0x000000000000794d */ /* 0x000fea0003800000 */
.L_x_4:
[----:B------:R-:W-:-:S00]  /*0820*/  BRA `(.L_x_4) ;  /* 0xfffffffc00fc7947 */ /* 0x000fc0000383ffff */
[----:B------:R-:W-:-:S00]  /*0830*/  NOP ;  /* 0x0000000000007918 */ /* 0x000fc00000000000 */
        /* <DEDUP_REMOVED lines=12> */
.L_x_5:


//--------------------- .nv.shared._Z14compute_kernelPiS_iS_ --------------------------
	.section	.nv.shared._Z14compute_kernelPiS_iS_,"aw",@nobits
	.sectionflags	@""
	.align	16
	.zero		1024


//--------------------- .nv.shared.reserved.0     --------------------------
	.section	.nv.shared.reserved.0,"aw",@nobits
	.weak		__nv_reservedSMEM_offset_0_alias
	.size		__nv_reservedSMEM_offset_0_alias, 0, 64
	.other		__nv_reservedSMEM_offset_0_alias,@"STO_CUDA_RESERVED_SHARED STV_DEFAULT"
__nv_reservedSMEM_offset_0_alias:
	.zero		0
	.zero		64


//--------------------- .nv.constant0._Z14compute_kernelPiS_iS_ --------------------------
	.section	.nv.constant0._Z14compute_kernelPiS_iS_,"a",@progbits
	.sectionflags	@""
	.align	4
.nv.constant0._Z14compute_kernelPiS_iS_:
	.zero		928


//--------------------- SYMBOLS --------------------------

	.type		.nv.reservedSmem.offset0,@object
	.size		.nv.reservedSmem.offset0,0x4
	.type		.nv.reservedSmem.cap,@object
	.size		.nv.reservedSmem.cap,0x4
